//
// Generated by LLVM NVPTX Back-End
//

.version 6.0
.target sm_62
.address_size 64

    .file   1 "/home/maleadt/Julia/CUDAnative/src/execution.jl"
    // .globl   ptxcall_Kernel_1
.global .align 1 .b8 $str[11] = {95, 95, 67, 85, 68, 65, 95, 70, 84, 90, 0};

.visible .entry ptxcall_Kernel_1(
    .param .align 8 .b8 ptxcall_Kernel_1_param_0[24],
    .param .align 8 .b8 ptxcall_Kernel_1_param_1[32],
    .param .align 1 .b8 ptxcall_Kernel_1_param_2[2],
    .param .align 8 .b8 ptxcall_Kernel_1_param_3[16],
    .param .align 8 .b8 ptxcall_Kernel_1_param_4[16]
)
{
    .reg .pred  %p<5>;
    .reg .f32   %f<37>;
    .reg .s32   %r<9>;
    .reg .s64   %rd<21>;

    ld.param.u64    %rd10, [ptxcall_Kernel_1_param_4+8];
    ld.param.u64    %rd11, [ptxcall_Kernel_1_param_4];
    mov.u32 %r1, %ctaid.x;
    mov.u32 %r2, %ntid.x;
    mul.wide.u32    %rd1, %r2, %r1;
    mov.u32 %r3, %tid.x;
    cvt.u64.u32 %rd2, %r3;
    add.s64     %rd12, %rd2, %rd1;
    add.s64     %rd13, %rd12, 1;
    mul.lo.s64  %rd14, %rd11, %rd10;
    setp.lt.s64 %p1, %rd14, %rd13;
    @%p1 bra    LBB0_5;
    ld.param.f32    %f7, [ptxcall_Kernel_1_param_1+24];
    ld.param.u64    %rd9, [ptxcall_Kernel_1_param_1+16];
    ld.param.u64    %rd6, [ptxcall_Kernel_1_param_0+16];
    add.s64     %rd3, %rd1, %rd2;
    shl.b64     %rd15, %rd3, 2;
    add.s64     %rd16, %rd9, %rd15;
    cvta.to.global.u64  %rd17, %rd16;
    ld.global.f32   %f8, [%rd17];
    mul.f32     %f2, %f8, %f7;
    abs.f32     %f3, %f2;
    setp.ltu.f32    %p2, %f3, 0f3F0CCCCD;
    @%p2 bra    LBB0_3;
    bra.uni     LBB0_2;
LBB0_3:
    mul.f32     %f24, %f2, %f2;
    mov.f32     %f25, 0fBD57BE66;
    mov.f32     %f26, 0f3C86A81B;
    fma.rn.f32  %f27, %f26, %f24, %f25;
    mov.f32     %f28, 0f3E08677B;
    fma.rn.f32  %f29, %f27, %f24, %f28;
    mov.f32     %f30, 0fBEAAAA29;
    fma.rn.f32  %f31, %f29, %f24, %f30;
    mul.f32     %f32, %f24, %f31;
    fma.rn.f32  %f33, %f32, %f2, %f2;
    setp.eq.f32 %p4, %f2, 0f00000000;
    add.f32     %f34, %f2, %f2;
    selp.f32    %f36, %f34, %f33, %p4;
    bra.uni     LBB0_4;
LBB0_2:
    add.f32     %f11, %f3, %f3;
    mul.f32     %f12, %f11, 0f3FB8AA3B;
    cvt.rzi.f32.f32 %f13, %f12;
    mov.f32     %f14, 0fBF317200;
    fma.rn.f32  %f15, %f13, %f14, %f11;
    mov.f32     %f16, 0fB5BFBE8E;
    fma.rn.f32  %f17, %f13, %f16, %f15;
    ex2.approx.f32  %f18, %f13;
    mul.f32     %f19, %f17, 0f3FB8AA3B;
    ex2.approx.ftz.f32  %f20, %f19;
    mov.f32     %f21, 0f3F800000;
    fma.rn.f32  %f10, %f20, %f18, %f21;
    // begin inline asm
    rcp.approx.ftz.f32 %f9,%f10;
    // end inline asm
    mov.f32     %f22, 0fC0000000;
    fma.rn.f32  %f23, %f9, %f22, %f21;
    setp.ge.f32 %p3, %f3, 0f42B00000;
    mov.b32      %r4, %f23;
    selp.b32    %r5, 1065353216, %r4, %p3;
    mov.b32      %r6, %f2;
    and.b32     %r7, %r6, -2147483648;
    or.b32      %r8, %r5, %r7;
    mov.b32      %f36, %r8;
LBB0_4:
    fma.rn.f32  %f35, %f36, %f7, %f7;
    add.s64     %rd19, %rd6, %rd15;
    cvta.to.global.u64  %rd20, %rd19;
    st.global.f32   [%rd20], %f35;
LBB0_5:
    ret;
}


// ===== COMPILED SASS (sm_100) =====

	.target	sm_100

	.elftype	@"ET_EXEC"


//--------------------- .note.nv.tkinfo           --------------------------
	.section	.note.nv.tkinfo,"",@"SHT_NOTE"
	.sectionflags	@"SHF_NOTE_NV_TKINFO"
	.tkinfo
        /*0018*/ 	.word	0x00000002
        /*0030*/ 	.string	""
        /*0030*/ 	.string	"ptxas"
        /*0030*/ 	.string	"Cuda compilation tools, release 13.0, V13.0.88"
        /*0030*/ 	.string	"Build cuda_13.0.r13.0/compiler.36424714_0"
        /*0030*/ 	.string	"-arch sm_100 "



//--------------------- .note.nv.cuinfo           --------------------------
	.section	.note.nv.cuinfo,"",@"SHT_NOTE"
	.sectionflags	@"SHF_NOTE_NV_CUINFO"
        /*0018*/ 	.short	0x0002
        /*001a*/ 	.short	0x003e
        /*001c*/ 	.short	0x0082
	.zero		2


//--------------------- .nv.info                  --------------------------
	.section	.nv.info,"",@"SHT_CUDA_INFO"
	.align	4


	//----- nvinfo : EIATTR_REGCOUNT
	.align		4
        /*0000*/ 	.byte	0x04, 0x2f
        /*0002*/ 	.short	(.L_2 - .L_1)
	.align		4
.L_1:
        /*0004*/ 	.word	index@(ptxcall_Kernel_1)
        /*0008*/ 	.word	0x0000000c


	//----- nvinfo : EIATTR_FRAME_SIZE
	.align		4
.L_2:
        /*000c*/ 	.byte	0x04, 0x11
        /*000e*/ 	.short	(.L_4 - .L_3)
	.align		4
.L_3:
        /*0010*/ 	.word	index@(ptxcall_Kernel_1)
        /*0014*/ 	.word	0x00000000


	//----- nvinfo : EIATTR_MIN_STACK_SIZE
	.align		4
.L_4:
        /*0018*/ 	.byte	0x04, 0x12
        /*001a*/ 	.short	(.L_6 - .L_5)
	.align		4
.L_5:
        /*001c*/ 	.word	index@(ptxcall_Kernel_1)
        /*0020*/ 	.word	0x00000000
.L_6:


//--------------------- .nv.compat                --------------------------
	.section	.nv.compat,"",@"SHT_CUDA_COMPAT_INFO"
	.align	4
        /*0000*/ 	.byte	0x02, 0x09, 0x00, 0x00, 0x02, 0x02, 0x01, 0x00, 0x02, 0x05, 0x05, 0x00, 0x03, 0x07, 0x01, 0x01
        /*0010*/ 	.byte	0x02, 0x03, 0x00, 0x00, 0x02, 0x06, 0x01, 0x00, 0x04, 0x0b, 0x08, 0x00, 0x01, 0x00, 0x00, 0x00
        /*0020*/ 	.byte	0x00, 0x00, 0x00, 0x00


//--------------------- .nv.info.ptxcall_Kernel_1 --------------------------
	.section	.nv.info.ptxcall_Kernel_1,"",@"SHT_CUDA_INFO"
	.sectionflags	@""
	.align	4


	//----- nvinfo : EIATTR_CUDA_API_VERSION
	.align		4
        /*0000*/ 	.byte	0x04, 0x37
        /*0002*/ 	.short	(.L_8 - .L_7)
.L_7:
        /*0004*/ 	.word	0x00000082


	//----- nvinfo : EIATTR_KPARAM_INFO
	.align		4
.L_8:
        /*0008*/ 	.byte	0x04, 0x17
        /*000a*/ 	.short	(.L_10 - .L_9)
.L_9:
        /*000c*/ 	.word	0x00000000
        /*0010*/ 	.short	0x0004
        /*0012*/ 	.short	0x0050
        /*0014*/ 	.byte	0x00, 0xf0, 0x41, 0x00


	//----- nvinfo : EIATTR_KPARAM_INFO
	.align		4
.L_10:
        /*0018*/ 	.byte	0x04, 0x17
        /*001a*/ 	.short	(.L_12 - .L_11)
.L_11:
        /*001c*/ 	.word	0x00000000
        /*0020*/ 	.short	0x0003
        /*0022*/ 	.short	0x0040
        /*0024*/ 	.byte	0x00, 0xf0, 0x41, 0x00


	//----- nvinfo : EIATTR_KPARAM_INFO
	.align		4
.L_12:
        /*0028*/ 	.byte	0x04, 0x17
        /*002a*/ 	.short	(.L_14 - .L_13)
.L_13:
        /*002c*/ 	.word	0x00000000
        /*0030*/ 	.short	0x0002
        /*0032*/ 	.short	0x0038
        /*0034*/ 	.byte	0x00, 0xf0, 0x09, 0x00


	//----- nvinfo : EIATTR_KPARAM_INFO
	.align		4
.L_14:
        /*0038*/ 	.byte	0x04, 0x17
        /*003a*/ 	.short	(.L_16 - .L_15)
.L_15:
        /*003c*/ 	.word	0x00000000
        /*0040*/ 	.short	0x0001
        /*0042*/ 	.short	0x0018
        /*0044*/ 	.byte	0x00, 0xf0, 0x81, 0x00


	//----- nvinfo : EIATTR_KPARAM_INFO
	.align		4
.L_16:
        /*0048*/ 	.byte	0x04, 0x17
        /*004a*/ 	.short	(.L_18 - .L_17)
.L_17:
        /*004c*/ 	.word	0x00000000
        /*0050*/ 	.short	0x0000
        /*0052*/ 	.short	0x0000
        /*0054*/ 	.byte	0x00, 0xf0, 0x61, 0x00


	//----- nvinfo : EIATTR_SPARSE_MMA_MASK
	.align		4
.L_18:
        /*0058*/ 	.byte	0x03, 0x50
        /*005a*/ 	.short	0x0000


	//----- nvinfo : EIATTR_MAXREG_COUNT
	.align		4
        /*005c*/ 	.byte	0x03, 0x1b
        /*005e*/ 	.short	0x00ff


	//----- nvinfo : EIATTR_MERCURY_ISA_VERSION
	.align		4
        /*0060*/ 	.byte	0x03, 0x5f
        /*0062*/ 	.short	0x0101


	//----- nvinfo : EIATTR_VRC_CTA_INIT_COUNT
	.align		4
        /*0064*/ 	.byte	0x02, 0x4a
	.zero		1
	.zero		1


	//----- nvinfo : EIATTR_EXIT_INSTR_OFFSETS
	.align		4
        /*0068*/ 	.byte	0x04, 0x1c
        /*006a*/ 	.short	(.L_20 - .L_19)


	//   ....[0]....
.L_19:
        /*006c*/ 	.word	0x000000f0


	//   ....[1]....
        /*0070*/ 	.word	0x00000400


	//----- nvinfo : EIATTR_CRS_STACK_SIZE
	.align		4
.L_20:
        /*0074*/ 	.byte	0x04, 0x1e
        /*0076*/ 	.short	(.L_22 - .L_21)
.L_21:
        /*0078*/ 	.word	0x00000000


	//----- nvinfo : EIATTR_CBANK_PARAM_SIZE
	.align		4
.L_22:
        /*007c*/ 	.byte	0x03, 0x19
        /*007e*/ 	.short	0x0060


	//----- nvinfo : EIATTR_PARAM_CBANK
	.align		4
        /*0080*/ 	.byte	0x04, 0x0a
        /*0082*/ 	.short	(.L_24 - .L_23)
	.align		4
.L_23:
        /*0084*/ 	.word	index@(.nv.constant0.ptxcall_Kernel_1)
        /*0088*/ 	.short	0x0380
        /*008a*/ 	.short	0x0060


	//----- nvinfo : EIATTR_SW_WAR
	.align		4
.L_24:
        /*008c*/ 	.byte	0x04, 0x36
        /*008e*/ 	.short	(.L_26 - .L_25)
.L_25:
        /*0090*/ 	.word	0x00000008
.L_26:


//--------------------- .nv.callgraph             --------------------------
	.section	.nv.callgraph,"",@"SHT_CUDA_CALLGRAPH"
	.align	4
	.sectionentsize	8
	.align		4
        /*0000*/ 	.word	0x00000000
	.align		4
        /*0004*/ 	.word	0xffffffff
	.align		4
        /*0008*/ 	.word	0x00000000
	.align		4
        /*000c*/ 	.word	0xfffffffe
	.align		4
        /*0010*/ 	.word	0x00000000
	.align		4
        /*0014*/ 	.word	0xfffffffd
	.align		4
        /*0018*/ 	.word	0x00000000
	.align		4
        /*001c*/ 	.word	0xfffffffc


//--------------------- .nv.constant4             --------------------------
	.section	.nv.constant4,"a",@progbits
	.align	8
	.align		8
.nv.constant4:
        /*0000*/ 	.dword	$str


//--------------------- .text.ptxcall_Kernel_1    --------------------------
	.section	.text.ptxcall_Kernel_1,"ax",@progbits
	.align	128
        .global         ptxcall_Kernel_1
        .type           ptxcall_Kernel_1,@function
        .size           ptxcall_Kernel_1,(.L_x_4 - ptxcall_Kernel_1)
        .other          ptxcall_Kernel_1,@"STO_CUDA_ENTRY STV_DEFAULT"
ptxcall_Kernel_1:
.text.ptxcall_Kernel_1:
[----:B------:R-:W-:Y:S01]  /*0000*/  LDC R1, c[0x0][0x37c] ;  /* 0x0000df00ff017b82 */ /* 0x000fe20000000800 */
[----:B------:R-:W0:Y:S07]  /*0010*/  S2R R5, SR_TID.X ;  /* 0x0000000000057919 */ /* 0x000e2e0000002100 */
[----:B------:R-:W1:Y:S01]  /*0020*/  S2UR UR7, SR_CTAID.X ;  /* 0x00000000000779c3 */ /* 0x000e620000002500 */
[----:B------:R-:W2:Y:S07]  /*0030*/  LDCU.128 UR8, c[0x0][0x3d0] ;  /* 0x00007a00ff0877ac */ /* 0x000eae0008000c00 */
[----:B------:R-:W1:Y:S01]  /*0040*/  LDC R2, c[0x0][0x360] ;  /* 0x0000d800ff027b82 */ /* 0x000e620000000800 */
[----:B--2---:R-:W-:-:S02]  /*0050*/  UIMAD UR6, UR9, UR10, URZ ;  /* 0x0000000a090672a4 */ /* 0x004fc4000f8e02ff */
[----:B------:R-:W-:Y:S02]  /*0060*/  UIMAD.WIDE.U32 UR4, UR8, UR10, URZ ;  /* 0x0000000a080472a5 */ /* 0x000fe4000f8e00ff */
[----:B------:R-:W-:-:S04]  /*0070*/  UIMAD UR6, UR8, UR11, UR6 ;  /* 0x0000000b080672a4 */ /* 0x000fc8000f8e0206 */
[----:B------:R-:W-:Y:S01]  /*0080*/  UIADD3 UR5, UPT, UPT, UR5, UR6, URZ ;  /* 0x0000000605057290 */ /* 0x000fe2000fffe0ff */
[----:B-1----:R-:W-:-:S05]  /*0090*/  IMAD.WIDE.U32 R2, R2, UR7, RZ ;  /* 0x0000000702027c25 */ /* 0x002fca000f8e00ff */
[----:B------:R-:W-:Y:S02]  /*00a0*/  MOV R7, UR5 ;  /* 0x0000000500077c02 */ /* 0x000fe40008000f00 */
[----:B0-----:R-:W-:-:S04]  /*00b0*/  IADD3 R0, P1, P2, R5, 0x1, R2 ;  /* 0x0000000105007810 */ /* 0x001fc80007a3e002 */
[----:B------:R-:W-:Y:S02]  /*00c0*/  ISETP.LE.U32.AND P0, PT, R0, UR4, PT ;  /* 0x0000000400007c0c */ /* 0x000fe4000bf03070 */
[----:B------:R-:W-:-:S04]  /*00d0*/  IADD3.X R0, PT, PT, RZ, RZ, R3, P1, P2 ;  /* 0x000000ffff007210 */ /* 0x000fc80000fe4403 */
[----:B------:R-:W-:-:S13]  /*00e0*/  ISETP.GE.AND.EX P0, PT, R7, R0, PT, P0 ;  /* 0x000000000700720c */ /* 0x000fda0003f06300 */
[----:B------:R-:W-:Y:S05]  /*00f0*/  @!P0 EXIT ;  /* 0x000000000000894d */ /* 0x000fea0003800000 */
[----:B------:R-:W0:Y:S01]  /*0100*/  LDCU.64 UR6, c[0x0][0x3a8] ;  /* 0x00007500ff0677ac */ /* 0x000e220008000a00 */
[----:B------:R-:W-:Y:S01]  /*0110*/  IADD3 R5, P0, PT, R2, R5, RZ ;  /* 0x0000000502057210 */ /* 0x000fe20007f1e0ff */
[----:B------:R-:W1:Y:S01]  /*0120*/  LDC R9, c[0x0][0x3b0] ;  /* 0x0000ec00ff097b82 */ /* 0x000e620000000800 */
[----:B------:R-:W2:Y:S02]  /*0130*/  LDCU.64 UR4, c[0x0][0x358] ;  /* 0x00006b00ff0477ac */ /* 0x000ea40008000a00 */
[----:B------:R-:W-:Y:S02]  /*0140*/  IADD3.X R8, PT, PT, RZ, R3, RZ, P0, !PT ;  /* 0x00000003ff087210 */ /* 0x000fe400007fe4ff */
[C---:B------:R-:W-:Y:S02]  /*0150*/  SHF.L.U32 R6, R5.reuse, 0x2, RZ ;  /* 0x0000000205067819 */ /* 0x040fe400000006ff */
[----:B------:R-:W-:Y:S02]  /*0160*/  SHF.L.U64.HI R8, R5, 0x2, R8 ;  /* 0x0000000205087819 */ /* 0x000fe40000010208 */
[----:B0-----:R-:W-:-:S04]  /*0170*/  IADD3 R2, P0, PT, R6, UR6, RZ ;  /* 0x0000000606027c10 */ /* 0x001fc8000ff1e0ff */
[----:B------:R-:W-:-:S05]  /*0180*/  IADD3.X R3, PT, PT, R8, UR7, RZ, P0, !PT ;  /* 0x0000000708037c10 */ /* 0x000fca00087fe4ff */
[----:B--2---:R-:W1:Y:S01]  /*0190*/  LDG.E R2, desc[UR4][R2.64] ;  /* 0x0000000402027981 */ /* 0x004e62000c1e1900 */
[----:B------:R-:W-:Y:S01]  /*01a0*/  BSSY.RECONVERGENT B0, `(.L_x_0) ;  /* 0x0000020000007945 */ /* 0x000fe20003800200 */
[----:B-1----:R-:W-:-:S05]  /*01b0*/  FMUL R0, R2, R9 ;  /* 0x0000000902007220 */ /* 0x002fca0000400000 */
[----:B------:R-:W-:-:S13]  /*01c0*/  FSETP.GE.AND P0, PT, |R0|, 0.55000001192092895508, PT ;  /* 0x3f0ccccd0000780b */ /* 0x000fda0003f06200 */
[----:B------:R-:W-:Y:S05]  /*01d0*/  @!P0 BRA `(.L_x_1) ;  /* 0x00000000004c8947 */ /* 0x000fea0003800000 */
[----:B------:R-:W-:-:S04]  /*01e0*/  FADD R2, |R0|, |R0| ;  /* 0x4000000000027221 */ /* 0x000fc80000000200 */
[----:B------:R-:W-:-:S04]  /*01f0*/  FMUL R3, R2, 1.4426950216293334961 ;  /* 0x3fb8aa3b02037820 */ /* 0x000fc80000400000 */
[----:B------:R-:W0:Y:S02]  /*0200*/  FRND.TRUNC R5, R3 ;  /* 0x0000000300057307 */ /* 0x000e24000020d000 */
[C---:B0-----:R-:W-:Y:S01]  /*0210*/  FSETP.GEU.AND P0, PT, R5.reuse, -126, PT ;  /* 0xc2fc00000500780b */ /* 0x041fe20003f0e000 */
[----:B------:R-:W-:-:S04]  /*0220*/  FFMA R2, R5, -0.693145751953125, R2 ;  /* 0xbf31720005027823 */ /* 0x000fc80000000002 */
[----:B------:R-:W-:-:S04]  /*0230*/  FFMA R2, R5, -1.428606765330187045e-06, R2 ;  /* 0xb5bfbe8e05027823 */ /* 0x000fc80000000002 */
[----:B------:R-:W-:-:S04]  /*0240*/  FMUL R2, R2, 1.4426950216293334961 ;  /* 0x3fb8aa3b02027820 */ /* 0x000fc80000400000 */
[----:B------:R-:W-:Y:S01]  /*0250*/  @!P0 FMUL R5, R5, 0.5 ;  /* 0x3f00000005058820 */ /* 0x000fe20000400000 */
[----:B------:R-:W-:Y:S08]  /*0260*/  MUFU.EX2 R7, R2 ;  /* 0x0000000200077308 */ /* 0x000ff00000000800 */
[----:B------:R-:W0:Y:S02]  /*0270*/  MUFU.EX2 R4, R5 ;  /* 0x0000000500047308 */ /* 0x000e240000000800 */
[----:B0-----:R-:W-:Y:S01]  /*0280*/  @!P0 FMUL R4, R4, R4 ;  /* 0x0000000404048220 */ /* 0x001fe20000400000 */
[----:B------:R-:W-:-:S03]  /*0290*/  FSETP.GE.AND P0, PT, |R0|, 88, PT ;  /* 0x42b000000000780b */ /* 0x000fc60003f06200 */
[----:B------:R-:W-:Y:S01]  /*02a0*/  FFMA R7, R4, R7, 1 ;  /* 0x3f80000004077423 */ /* 0x000fe20000000007 */
[----:B------:R-:W-:-:S05]  /*02b0*/  HFMA2 R4, -RZ, RZ, 1.875, 0 ;  /* 0x3f800000ff047431 */ /* 0x000fca00000001ff */
[----:B------:R-:W0:Y:S02]  /*02c0*/  MUFU.RCP R7, R7 ;  /* 0x0000000700077308 */ /* 0x000e240000001000 */
[----:B0-----:R-:W-:-:S05]  /*02d0*/  FFMA R3, R7, -2, R4 ;  /* 0xc000000007037823 */ /* 0x001fca0000000004 */
[----:B------:R-:W-:-:S04]  /*02e0*/  SEL R3, R3, 0x3f800000, !P0 ;  /* 0x3f80000003037807 */ /* 0x000fc80004000000 */
[----:B------:R-:W-:Y:S01]  /*02f0*/  LOP3.LUT R4, R3, 0x80000000, R0, 0xf8, !PT ;  /* 0x8000000003047812 */ /* 0x000fe200078ef800 */
[----:B------:R-:W-:Y:S06]  /*0300*/  BRA `(.L_x_2) ;  /* 0x0000000000247947 */ /* 0x000fec0003800000 */
.L_x_1:
[----:B------:R-:W-:Y:S01]  /*0310*/  MOV R3, 0x3c86a81b ;  /* 0x3c86a81b00037802 */ /* 0x000fe20000000f00 */
[C---:B------:R-:W-:Y:S01]  /*0320*/  FMUL R2, R0.reuse, R0 ;  /* 0x0000000000027220 */ /* 0x040fe20000400000 */
[----:B------:R-:W-:-:S03]  /*0330*/  FSETP.NEU.AND P0, PT, R0, RZ, PT ;  /* 0x000000ff0000720b */ /* 0x000fc60003f0d000 */
[----:B------:R-:W-:-:S04]  /*0340*/  FFMA R3, R2, R3, -0.052671812474727630615 ;  /* 0xbd57be6602037423 */ /* 0x000fc80000000003 */
[----:B------:R-:W-:-:S04]  /*0350*/  FFMA R3, R2, R3, 0.13320724666118621826 ;  /* 0x3e08677b02037423 */ /* 0x000fc80000000003 */
[----:B------:R-:W-:-:S04]  /*0360*/  FFMA R3, R2, R3, -0.33332946896553039551 ;  /* 0xbeaaaa2902037423 */ /* 0x000fc80000000003 */
[----:B------:R-:W-:-:S04]  /*0370*/  FMUL R3, R2, R3 ;  /* 0x0000000302037220 */ /* 0x000fc80000400000 */
[C-C-:B------:R-:W-:Y:S01]  /*0380*/  FFMA R4, R0.reuse, R3, R0.reuse ;  /* 0x0000000300047223 */ /* 0x140fe20000000000 */
[----:B------:R-:W-:-:S07]  /*0390*/  @!P0 FADD R4, R0, R0 ;  /* 0x0000000000048221 */ /* 0x000fce0000000000 */
.L_x_2:
[----:B------:R-:W-:Y:S05]  /*03a0*/  BSYNC.RECONVERGENT B0 ;  /* 0x0000000000007941 */ /* 0x000fea0003800200 */
.L_x_0:
[----:B------:R-:W0:Y:S01]  /*03b0*/  LDCU.64 UR6, c[0x0][0x390] ;  /* 0x00007200ff0677ac */ /* 0x000e220008000a00 */
[----:B------:R-:W-:Y:S01]  /*03c0*/  FFMA R5, R4, R9, R9 ;  /* 0x0000000904057223 */ /* 0x000fe20000000009 */
[----:B0-----:R-:W-:-:S04]  /*03d0*/  IADD3 R2, P0, PT, R6, UR6, RZ ;  /* 0x0000000606027c10 */ /* 0x001fc8000ff1e0ff */
[----:B------:R-:W-:-:S05]  /*03e0*/  IADD3.X R3, PT, PT, R8, UR7, RZ, P0, !PT ;  /* 0x0000000708037c10 */ /* 0x000fca00087fe4ff */
[----:B------:R-:W-:Y:S01]  /*03f0*/  STG.E desc[UR4][R2.64], R5 ;  /* 0x0000000502007986 */ /* 0x000fe2000c101904 */
[----:B------:R-:W-:Y:S05]  /*0400*/  EXIT ;  /* 0x000000000000794d */ /* 0x000fea0003800000 */
.L_x_3:
[----:B------:R-:W-:-:S00]  /*0410*/  BRA `(.L_x_3) ;  /* 0xfffffffc00fc7947 */ /* 0x000fc0000383ffff */
[----:B------:R-:W-:-:S00]  /*0420*/  NOP ;  /* 0x0000000000007918 */ /* 0x000fc00000000000 */
        /* <DEDUP_REMOVED lines=13> */
.L_x_4:


//--------------------- .nv.global.init           --------------------------
	.section	.nv.global.init,"aw",@progbits
.nv.global.init:
	.type		$str,@object
	.size		$str,(.L_0 - $str)
$str:
        /*0000*/ 	.byte	0x5f, 0x5f, 0x43, 0x55, 0x44, 0x41, 0x5f, 0x46, 0x54, 0x5a, 0x00
.L_0:


//--------------------- .nv.shared.reserved.0     --------------------------
	.section	.nv.shared.reserved.0,"aw",@nobits
	.weak		__nv_reservedSMEM_offset_0_alias
	.size		__nv_reservedSMEM_offset_0_alias, 0, 64
	.other		__nv_reservedSMEM_offset_0_alias,@"STO_CUDA_RESERVED_SHARED STV_DEFAULT"
__nv_reservedSMEM_offset_0_alias:
	.zero		0
	.zero		64


//--------------------- .nv.constant0.ptxcall_Kernel_1 --------------------------
	.section	.nv.constant0.ptxcall_Kernel_1,"a",@progbits
	.sectionflags	@""
	.align	4
.nv.constant0.ptxcall_Kernel_1:
	.zero		992


//--------------------- SYMBOLS --------------------------

	.type		.nv.reservedSmem.offset0,@object
	.size		.nv.reservedSmem.offset0,0x4
